//
// Generated by NVIDIA NVVM Compiler
//
// Compiler Build ID: CL-36424714
// Cuda compilation tools, release 13.0, V13.0.88
// Based on NVVM 20.0.0
//

.version 9.0
.target sm_100
.address_size 64

	// .globl	_Z5saxpyPfS_f

.visible .entry _Z5saxpyPfS_f(
	.param .u64 .ptr .align 1 _Z5saxpyPfS_f_param_0,
	.param .u64 .ptr .align 1 _Z5saxpyPfS_f_param_1,
	.param .f32 _Z5saxpyPfS_f_param_2
)
{
	.reg .pred 	%p<2>;
	.reg .b32 	%r<5>;
	.reg .b32 	%f<5>;
	.reg .b64 	%rd<8>;

	ld.param.u64 	%rd1, [_Z5saxpyPfS_f_param_0];
	ld.param.u64 	%rd2, [_Z5saxpyPfS_f_param_1];
	ld.param.f32 	%f1, [_Z5saxpyPfS_f_param_2];
	mov.u32 	%r2, %ctaid.x;
	mov.u32 	%r3, %ntid.x;
	mov.u32 	%r4, %tid.x;
	mad.lo.s32 	%r1, %r2, %r3, %r4;
	setp.gt.s32 	%p1, %r1, 999999;
	@%p1 bra 	$L__BB0_2;
	cvta.to.global.u64 	%rd3, %rd2;
	cvta.to.global.u64 	%rd4, %rd1;
	mul.wide.s32 	%rd5, %r1, 4;
	add.s64 	%rd6, %rd3, %rd5;
	ld.global.f32 	%f2, [%rd6];
	add.s64 	%rd7, %rd4, %rd5;
	ld.global.f32 	%f3, [%rd7];
	fma.rn.f32 	%f4, %f1, %f2, %f3;
	st.global.f32 	[%rd7], %f4;
$L__BB0_2:
	ret;

}


// ===== COMPILED SASS (sm_100) =====

	.target	sm_100

	.elftype	@"ET_EXEC"


//--------------------- .note.nv.tkinfo           --------------------------
	.section	.note.nv.tkinfo,"",@"SHT_NOTE"
	.sectionflags	@"SHF_NOTE_NV_TKINFO"
	.tkinfo
        /*0018*/ 	.word	0x00000002
        /*0030*/ 	.string	""
        /*0030*/ 	.string	"ptxas"
        /*0030*/ 	.string	"Cuda compilation tools, release 13.0, V13.0.88"
        /*0030*/ 	.string	"Build cuda_13.0.r13.0/compiler.36424714_0"
        /*0030*/ 	.string	"-arch sm_100 -m 64 "



//--------------------- .note.nv.cuinfo           --------------------------
	.section	.note.nv.cuinfo,"",@"SHT_NOTE"
	.sectionflags	@"SHF_NOTE_NV_CUINFO"
        /*0018*/ 	.short	0x0002
        /*001a*/ 	.short	0x0064
        /*001c*/ 	.short	0x0082
	.zero		2


//--------------------- .nv.info                  --------------------------
	.section	.nv.info,"",@"SHT_CUDA_INFO"
	.align	4


	//----- nvinfo : EIATTR_REGCOUNT
	.align		4
        /*0000*/ 	.byte	0x04, 0x2f
        /*0002*/ 	.short	(.L_1 - .L_0)
	.align		4
.L_0:
        /*0004*/ 	.word	index@(_Z5saxpyPfS_f)
        /*0008*/ 	.word	0x0000000a


	//----- nvinfo : EIATTR_FRAME_SIZE
	.align		4
.L_1:
        /*000c*/ 	.byte	0x04, 0x11
        /*000e*/ 	.short	(.L_3 - .L_2)
	.align		4
.L_2:
        /*0010*/ 	.word	index@(_Z5saxpyPfS_f)
        /*0014*/ 	.word	0x00000000


	//----- nvinfo : EIATTR_MIN_STACK_SIZE
	.align		4
.L_3:
        /*0018*/ 	.byte	0x04, 0x12
        /*001a*/ 	.short	(.L_5 - .L_4)
	.align		4
.L_4:
        /*001c*/ 	.word	index@(_Z5saxpyPfS_f)
        /*0020*/ 	.word	0x00000000
.L_5:


//--------------------- .nv.compat                --------------------------
	.section	.nv.compat,"",@"SHT_CUDA_COMPAT_INFO"
	.align	4
        /*0000*/ 	.byte	0x02, 0x09, 0x00, 0x00, 0x02, 0x02, 0x01, 0x00, 0x02, 0x05, 0x05, 0x00, 0x03, 0x07, 0x01, 0x01
        /*0010*/ 	.byte	0x02, 0x03, 0x00, 0x00, 0x02, 0x06, 0x01, 0x00, 0x04, 0x0b, 0x08, 0x00, 0x09, 0x00, 0x00, 0x00
        /*0020*/ 	.byte	0x00, 0x00, 0x00, 0x00


//--------------------- .nv.info._Z5saxpyPfS_f    --------------------------
	.section	.nv.info._Z5saxpyPfS_f,"",@"SHT_CUDA_INFO"
	.sectionflags	@""
	.align	4


	//----- nvinfo : EIATTR_CUDA_API_VERSION
	.align		4
        /*0000*/ 	.byte	0x04, 0x37
        /*0002*/ 	.short	(.L_7 - .L_6)
.L_6:
        /*0004*/ 	.word	0x00000082


	//----- nvinfo : EIATTR_KPARAM_INFO
	.align		4
.L_7:
        /*0008*/ 	.byte	0x04, 0x17
        /*000a*/ 	.short	(.L_9 - .L_8)
.L_8:
        /*000c*/ 	.word	0x00000000
        /*0010*/ 	.short	0x0002
        /*0012*/ 	.short	0x0010
        /*0014*/ 	.byte	0x00, 0xf0, 0x11, 0x00


	//----- nvinfo : EIATTR_KPARAM_INFO
	.align		4
.L_9:
        /*0018*/ 	.byte	0x04, 0x17
        /*001a*/ 	.short	(.L_11 - .L_10)
.L_10:
        /*001c*/ 	.word	0x00000000
        /*0020*/ 	.short	0x0001
        /*0022*/ 	.short	0x0008
        /*0024*/ 	.byte	0x00, 0xf5, 0x21, 0x00


	//----- nvinfo : EIATTR_KPARAM_INFO
	.align		4
.L_11:
        /*0028*/ 	.byte	0x04, 0x17
        /*002a*/ 	.short	(.L_13 - .L_12)
.L_12:
        /*002c*/ 	.word	0x00000000
        /*0030*/ 	.short	0x0000
        /*0032*/ 	.short	0x0000
        /*0034*/ 	.byte	0x00, 0xf5, 0x21, 0x00


	//----- nvinfo : EIATTR_SPARSE_MMA_MASK
	.align		4
.L_13:
        /*0038*/ 	.byte	0x03, 0x50
        /*003a*/ 	.short	0x0000


	//----- nvinfo : EIATTR_MAXREG_COUNT
	.align		4
        /*003c*/ 	.byte	0x03, 0x1b
        /*003e*/ 	.short	0x00ff


	//----- nvinfo : EIATTR_MERCURY_ISA_VERSION
	.align		4
        /*0040*/ 	.byte	0x03, 0x5f
        /*0042*/ 	.short	0x0101


	//----- nvinfo : EIATTR_VRC_CTA_INIT_COUNT
	.align		4
        /*0044*/ 	.byte	0x02, 0x4a
	.zero		1
	.zero		1


	//----- nvinfo : EIATTR_EXIT_INSTR_OFFSETS
	.align		4
        /*0048*/ 	.byte	0x04, 0x1c
        /*004a*/ 	.short	(.L_15 - .L_14)


	//   ....[0]....
.L_14:
        /*004c*/ 	.word	0x00000060


	//   ....[1]....
        /*0050*/ 	.word	0x00000110


	//----- nvinfo : EIATTR_CBANK_PARAM_SIZE
	.align		4
.L_15:
        /*0054*/ 	.byte	0x03, 0x19
        /*0056*/ 	.short	0x0014


	//----- nvinfo : EIATTR_PARAM_CBANK
	.align		4
        /*0058*/ 	.byte	0x04, 0x0a
        /*005a*/ 	.short	(.L_17 - .L_16)
	.align		4
.L_16:
        /*005c*/ 	.word	index@(.nv.constant0._Z5saxpyPfS_f)
        /*0060*/ 	.short	0x0380
        /*0062*/ 	.short	0x0014


	//----- nvinfo : EIATTR_SW_WAR
	.align		4
.L_17:
        /*0064*/ 	.byte	0x04, 0x36
        /*0066*/ 	.short	(.L_19 - .L_18)
.L_18:
        /*0068*/ 	.word	0x00000008
.L_19:


//--------------------- .nv.callgraph             --------------------------
	.section	.nv.callgraph,"",@"SHT_CUDA_CALLGRAPH"
	.align	4
	.sectionentsize	8
	.align		4
        /*0000*/ 	.word	0x00000000
	.align		4
        /*0004*/ 	.word	0xffffffff
	.align		4
        /*0008*/ 	.word	0x00000000
	.align		4
        /*000c*/ 	.word	0xfffffffe
	.align		4
        /*0010*/ 	.word	0x00000000
	.align		4
        /*0014*/ 	.word	0xfffffffd
	.align		4
        /*0018*/ 	.word	0x00000000
	.align		4
        /*001c*/ 	.word	0xfffffffc


//--------------------- .text._Z5saxpyPfS_f       --------------------------
	.section	.text._Z5saxpyPfS_f,"ax",@progbits
	.align	128
        .global         _Z5saxpyPfS_f
        .type           _Z5saxpyPfS_f,@function
        .size           _Z5saxpyPfS_f,(.L_x_1 - _Z5saxpyPfS_f)
        .other          _Z5saxpyPfS_f,@"STO_CUDA_ENTRY STV_DEFAULT"
_Z5saxpyPfS_f:
.text._Z5saxpyPfS_f:
[----:B------:R-:W-:Y:S01]  /*0000*/  LDC R1, c[0x0][0x37c] ;  /* 0x0000df00ff017b82 */ /* 0x000fe20000000800 */
[----:B------:R-:W0:Y:S07]  /*0010*/  S2R R0, SR_TID.X ;  /* 0x0000000000007919 */ /* 0x000e2e0000002100 */
[----:B------:R-:W0:Y:S08]  /*0020*/  S2UR UR4, SR_CTAID.X ;  /* 0x00000000000479c3 */ /* 0x000e300000002500 */
[----:B------:R-:W0:Y:S02]  /*0030*/  LDC R7, c[0x0][0x360] ;  /* 0x0000d800ff077b82 */ /* 0x000e240000000800 */
[----:B0-----:R-:W-:-:S05]  /*0040*/  IMAD R7, R7, UR4, R0 ;  /* 0x0000000407077c24 */ /* 0x001fca000f8e0200 */
[----:B------:R-:W-:-:S13]  /*0050*/  ISETP.GT.AND P0, PT, R7, 0xf423f, PT ;  /* 0x000f423f0700780c */ /* 0x000fda0003f04270 */
[----:B------:R-:W-:Y:S05]  /*0060*/  @P0 EXIT ;  /* 0x000000000000094d */ /* 0x000fea0003800000 */
[----:B------:R-:W0:Y:S01]  /*0070*/  LDC.64 R2, c[0x0][0x388] ;  /* 0x0000e200ff027b82 */ /* 0x000e220000000a00 */
[----:B------:R-:W1:Y:S01]  /*0080*/  LDCU.64 UR4, c[0x0][0x358] ;  /* 0x00006b00ff0477ac */ /* 0x000e620008000a00 */
[----:B------:R-:W2:Y:S06]  /*0090*/  LDCU UR6, c[0x0][0x390] ;  /* 0x00007200ff0677ac */ /* 0x000eac0008000800 */
[----:B------:R-:W3:Y:S01]  /*00a0*/  LDC.64 R4, c[0x0][0x380] ;  /* 0x0000e000ff047b82 */ /* 0x000ee20000000a00 */
[----:B0-----:R-:W-:-:S06]  /*00b0*/  IMAD.WIDE R2, R7, 0x4, R2 ;  /* 0x0000000407027825 */ /* 0x001fcc00078e0202 */
[----:B-1----:R-:W2:Y:S01]  /*00c0*/  LDG.E R2, desc[UR4][R2.64] ;  /* 0x0000000402027981 */ /* 0x002ea2000c1e1900 */
[----:B---3--:R-:W-:-:S05]  /*00d0*/  IMAD.WIDE R4, R7, 0x4, R4 ;  /* 0x0000000407047825 */ /* 0x008fca00078e0204 */
[----:B------:R-:W2:Y:S02]  /*00e0*/  LDG.E R7, desc[UR4][R4.64] ;  /* 0x0000000404077981 */ /* 0x000ea4000c1e1900 */
[----:B--2---:R-:W-:-:S05]  /*00f0*/  FFMA R7, R2, UR6, R7 ;  /* 0x0000000602077c23 */ /* 0x004fca0008000007 */
[----:B------:R-:W-:Y:S01]  /*0100*/  STG.E desc[UR4][R4.64], R7 ;  /* 0x0000000704007986 */ /* 0x000fe2000c101904 */
[----:B------:R-:W-:Y:S05]  /*0110*/  EXIT ;  /* 0x000000000000794d */ /* 0x000fea0003800000 */
.L_x_0:
[----:B------:R-:W-:-:S00]  /*0120*/  BRA `(.L_x_0) ;  /* 0xfffffffc00fc7947 */ /* 0x000fc0000383ffff */
[----:B------:R-:W-:-:S00]  /*0130*/  NOP ;  /* 0x0000000000007918 */ /* 0x000fc00000000000 */
        /* <DEDUP_REMOVED lines=12> */
.L_x_1:


//--------------------- .nv.shared.reserved.0     --------------------------
	.section	.nv.shared.reserved.0,"aw",@nobits
	.weak		__nv_reservedSMEM_offset_0_alias
	.size		__nv_reservedSMEM_offset_0_alias, 0, 64
	.other		__nv_reservedSMEM_offset_0_alias,@"STO_CUDA_RESERVED_SHARED STV_DEFAULT"
__nv_reservedSMEM_offset_0_alias:
	.zero		0
	.zero		64


//--------------------- .nv.constant0._Z5saxpyPfS_f --------------------------
	.section	.nv.constant0._Z5saxpyPfS_f,"a",@progbits
	.sectionflags	@""
	.align	4
.nv.constant0._Z5saxpyPfS_f:
	.zero		916


//--------------------- SYMBOLS --------------------------

	.type		.nv.reservedSmem.offset0,@object
	.size		.nv.reservedSmem.offset0,0x4
